//
// Generated by NVIDIA NVVM Compiler
//
// Compiler Build ID: CL-36424714
// Cuda compilation tools, release 13.0, V13.0.88
// Based on NVVM 20.0.0
//

.version 9.0
.target sm_100
.address_size 64

	// .globl	_Z28globalMatrixMultiplication1DPA256_fPA128_fS2_

.visible .entry _Z28globalMatrixMultiplication1DPA256_fPA128_fS2_(
	.param .u64 .ptr .align 1 _Z28globalMatrixMultiplication1DPA256_fPA128_fS2__param_0,
	.param .u64 .ptr .align 1 _Z28globalMatrixMultiplication1DPA256_fPA128_fS2__param_1,
	.param .u64 .ptr .align 1 _Z28globalMatrixMultiplication1DPA256_fPA128_fS2__param_2
)
{
	.reg .pred 	%p<2>;
	.reg .b32 	%r<15>;
	.reg .b32 	%f<52>;
	.reg .b64 	%rd<22>;

	ld.param.u64 	%rd8, [_Z28globalMatrixMultiplication1DPA256_fPA128_fS2__param_0];
	ld.param.u64 	%rd9, [_Z28globalMatrixMultiplication1DPA256_fPA128_fS2__param_1];
	ld.param.u64 	%rd10, [_Z28globalMatrixMultiplication1DPA256_fPA128_fS2__param_2];
	cvta.to.global.u64 	%rd11, %rd10;
	cvta.to.global.u64 	%rd12, %rd9;
	cvta.to.global.u64 	%rd13, %rd8;
	mov.u32 	%r4, %ntid.x;
	mov.u32 	%r5, %ctaid.x;
	mov.u32 	%r6, %tid.x;
	mad.lo.s32 	%r7, %r4, %r5, %r6;
	shr.s32 	%r8, %r7, 31;
	shr.u32 	%r9, %r8, 25;
	add.s32 	%r10, %r7, %r9;
	and.b32  	%r11, %r10, -128;
	sub.s32 	%r12, %r7, %r11;
	shr.s32 	%r13, %r10, 7;
	mul.wide.s32 	%rd14, %r13, 512;
	add.s64 	%rd15, %rd11, %rd14;
	mul.wide.s32 	%rd16, %r12, 4;
	add.s64 	%rd1, %rd15, %rd16;
	ld.global.f32 	%f51, [%rd1];
	mul.wide.s32 	%rd17, %r13, 1024;
	add.s64 	%rd18, %rd17, %rd13;
	add.s64 	%rd21, %rd18, 32;
	add.s64 	%rd19, %rd16, %rd12;
	add.s64 	%rd20, %rd19, 4096;
	mov.b32 	%r14, 0;
$L__BB0_1:
	ld.global.f32 	%f4, [%rd21+-32];
	ld.global.f32 	%f5, [%rd20+-4096];
	fma.rn.f32 	%f6, %f4, %f5, %f51;
	st.global.f32 	[%rd1], %f6;
	ld.global.f32 	%f7, [%rd21+-28];
	ld.global.f32 	%f8, [%rd20+-3584];
	fma.rn.f32 	%f9, %f7, %f8, %f6;
	st.global.f32 	[%rd1], %f9;
	ld.global.f32 	%f10, [%rd21+-24];
	ld.global.f32 	%f11, [%rd20+-3072];
	fma.rn.f32 	%f12, %f10, %f11, %f9;
	st.global.f32 	[%rd1], %f12;
	ld.global.f32 	%f13, [%rd21+-20];
	ld.global.f32 	%f14, [%rd20+-2560];
	fma.rn.f32 	%f15, %f13, %f14, %f12;
	st.global.f32 	[%rd1], %f15;
	ld.global.f32 	%f16, [%rd21+-16];
	ld.global.f32 	%f17, [%rd20+-2048];
	fma.rn.f32 	%f18, %f16, %f17, %f15;
	st.global.f32 	[%rd1], %f18;
	ld.global.f32 	%f19, [%rd21+-12];
	ld.global.f32 	%f20, [%rd20+-1536];
	fma.rn.f32 	%f21, %f19, %f20, %f18;
	st.global.f32 	[%rd1], %f21;
	ld.global.f32 	%f22, [%rd21+-8];
	ld.global.f32 	%f23, [%rd20+-1024];
	fma.rn.f32 	%f24, %f22, %f23, %f21;
	st.global.f32 	[%rd1], %f24;
	ld.global.f32 	%f25, [%rd21+-4];
	ld.global.f32 	%f26, [%rd20+-512];
	fma.rn.f32 	%f27, %f25, %f26, %f24;
	st.global.f32 	[%rd1], %f27;
	ld.global.f32 	%f28, [%rd21];
	ld.global.f32 	%f29, [%rd20];
	fma.rn.f32 	%f30, %f28, %f29, %f27;
	st.global.f32 	[%rd1], %f30;
	ld.global.f32 	%f31, [%rd21+4];
	ld.global.f32 	%f32, [%rd20+512];
	fma.rn.f32 	%f33, %f31, %f32, %f30;
	st.global.f32 	[%rd1], %f33;
	ld.global.f32 	%f34, [%rd21+8];
	ld.global.f32 	%f35, [%rd20+1024];
	fma.rn.f32 	%f36, %f34, %f35, %f33;
	st.global.f32 	[%rd1], %f36;
	ld.global.f32 	%f37, [%rd21+12];
	ld.global.f32 	%f38, [%rd20+1536];
	fma.rn.f32 	%f39, %f37, %f38, %f36;
	st.global.f32 	[%rd1], %f39;
	ld.global.f32 	%f40, [%rd21+16];
	ld.global.f32 	%f41, [%rd20+2048];
	fma.rn.f32 	%f42, %f40, %f41, %f39;
	st.global.f32 	[%rd1], %f42;
	ld.global.f32 	%f43, [%rd21+20];
	ld.global.f32 	%f44, [%rd20+2560];
	fma.rn.f32 	%f45, %f43, %f44, %f42;
	st.global.f32 	[%rd1], %f45;
	ld.global.f32 	%f46, [%rd21+24];
	ld.global.f32 	%f47, [%rd20+3072];
	fma.rn.f32 	%f48, %f46, %f47, %f45;
	st.global.f32 	[%rd1], %f48;
	ld.global.f32 	%f49, [%rd21+28];
	ld.global.f32 	%f50, [%rd20+3584];
	fma.rn.f32 	%f51, %f49, %f50, %f48;
	st.global.f32 	[%rd1], %f51;
	add.s32 	%r14, %r14, 16;
	add.s64 	%rd21, %rd21, 64;
	add.s64 	%rd20, %rd20, 8192;
	setp.ne.s32 	%p1, %r14, 256;
	@%p1 bra 	$L__BB0_1;
	ret;

}


// ===== COMPILED SASS (sm_100) =====

	.target	sm_100

	.elftype	@"ET_EXEC"


//--------------------- .note.nv.tkinfo           --------------------------
	.section	.note.nv.tkinfo,"",@"SHT_NOTE"
	.sectionflags	@"SHF_NOTE_NV_TKINFO"
	.tkinfo
        /*0018*/ 	.word	0x00000002
        /*0030*/ 	.string	""
        /*0030*/ 	.string	"ptxas"
        /*0030*/ 	.string	"Cuda compilation tools, release 13.0, V13.0.88"
        /*0030*/ 	.string	"Build cuda_13.0.r13.0/compiler.36424714_0"
        /*0030*/ 	.string	"-arch sm_100 -m 64 "



//--------------------- .note.nv.cuinfo           --------------------------
	.section	.note.nv.cuinfo,"",@"SHT_NOTE"
	.sectionflags	@"SHF_NOTE_NV_CUINFO"
        /*0018*/ 	.short	0x0002
        /*001a*/ 	.short	0x0064
        /*001c*/ 	.short	0x0082
	.zero		2


//--------------------- .nv.info                  --------------------------
	.section	.nv.info,"",@"SHT_CUDA_INFO"
	.align	4


	//----- nvinfo : EIATTR_REGCOUNT
	.align		4
        /*0000*/ 	.byte	0x04, 0x2f
        /*0002*/ 	.short	(.L_1 - .L_0)
	.align		4
.L_0:
        /*0004*/ 	.word	index@(_Z28globalMatrixMultiplication1DPA256_fPA128_fS2_)
        /*0008*/ 	.word	0x00000010


	//----- nvinfo : EIATTR_FRAME_SIZE
	.align		4
.L_1:
        /*000c*/ 	.byte	0x04, 0x11
        /*000e*/ 	.short	(.L_3 - .L_2)
	.align		4
.L_2:
        /*0010*/ 	.word	index@(_Z28globalMatrixMultiplication1DPA256_fPA128_fS2_)
        /*0014*/ 	.word	0x00000000


	//----- nvinfo : EIATTR_MIN_STACK_SIZE
	.align		4
.L_3:
        /*0018*/ 	.byte	0x04, 0x12
        /*001a*/ 	.short	(.L_5 - .L_4)
	.align		4
.L_4:
        /*001c*/ 	.word	index@(_Z28globalMatrixMultiplication1DPA256_fPA128_fS2_)
        /*0020*/ 	.word	0x00000000
.L_5:


//--------------------- .nv.compat                --------------------------
	.section	.nv.compat,"",@"SHT_CUDA_COMPAT_INFO"
	.align	4
        /*0000*/ 	.byte	0x02, 0x09, 0x00, 0x00, 0x02, 0x02, 0x01, 0x00, 0x02, 0x05, 0x05, 0x00, 0x03, 0x07, 0x01, 0x01
        /*0010*/ 	.byte	0x02, 0x03, 0x00, 0x00, 0x02, 0x06, 0x01, 0x00, 0x04, 0x0b, 0x08, 0x00, 0x09, 0x00, 0x00, 0x00
        /*0020*/ 	.byte	0x00, 0x00, 0x00, 0x00


//--------------------- .nv.info._Z28globalMatrixMultiplication1DPA256_fPA128_fS2_ --------------------------
	.section	.nv.info._Z28globalMatrixMultiplication1DPA256_fPA128_fS2_,"",@"SHT_CUDA_INFO"
	.sectionflags	@""
	.align	4


	//----- nvinfo : EIATTR_CUDA_API_VERSION
	.align		4
        /*0000*/ 	.byte	0x04, 0x37
        /*0002*/ 	.short	(.L_7 - .L_6)
.L_6:
        /*0004*/ 	.word	0x00000082


	//----- nvinfo : EIATTR_KPARAM_INFO
	.align		4
.L_7:
        /*0008*/ 	.byte	0x04, 0x17
        /*000a*/ 	.short	(.L_9 - .L_8)
.L_8:
        /*000c*/ 	.word	0x00000000
        /*0010*/ 	.short	0x0002
        /*0012*/ 	.short	0x0010
        /*0014*/ 	.byte	0x00, 0xf5, 0x21, 0x00


	//----- nvinfo : EIATTR_KPARAM_INFO
	.align		4
.L_9:
        /*0018*/ 	.byte	0x04, 0x17
        /*001a*/ 	.short	(.L_11 - .L_10)
.L_10:
        /*001c*/ 	.word	0x00000000
        /*0020*/ 	.short	0x0001
        /*0022*/ 	.short	0x0008
        /*0024*/ 	.byte	0x00, 0xf5, 0x21, 0x00


	//----- nvinfo : EIATTR_KPARAM_INFO
	.align		4
.L_11:
        /*0028*/ 	.byte	0x04, 0x17
        /*002a*/ 	.short	(.L_13 - .L_12)
.L_12:
        /*002c*/ 	.word	0x00000000
        /*0030*/ 	.short	0x0000
        /*0032*/ 	.short	0x0000
        /*0034*/ 	.byte	0x00, 0xf5, 0x21, 0x00


	//----- nvinfo : EIATTR_SPARSE_MMA_MASK
	.align		4
.L_13:
        /*0038*/ 	.byte	0x03, 0x50
        /*003a*/ 	.short	0x0000


	//----- nvinfo : EIATTR_MAXREG_COUNT
	.align		4
        /*003c*/ 	.byte	0x03, 0x1b
        /*003e*/ 	.short	0x00ff


	//----- nvinfo : EIATTR_MERCURY_ISA_VERSION
	.align		4
        /*0040*/ 	.byte	0x03, 0x5f
        /*0042*/ 	.short	0x0101


	//----- nvinfo : EIATTR_VRC_CTA_INIT_COUNT
	.align		4
        /*0044*/ 	.byte	0x02, 0x4a
	.zero		1
	.zero		1


	//----- nvinfo : EIATTR_EXIT_INSTR_OFFSETS
	.align		4
        /*0048*/ 	.byte	0x04, 0x1c
        /*004a*/ 	.short	(.L_15 - .L_14)


	//   ....[0]....
.L_14:
        /*004c*/ 	.word	0x00000620


	//----- nvinfo : EIATTR_CBANK_PARAM_SIZE
	.align		4
.L_15:
        /*0050*/ 	.byte	0x03, 0x19
        /*0052*/ 	.short	0x0018


	//----- nvinfo : EIATTR_PARAM_CBANK
	.align		4
        /*0054*/ 	.byte	0x04, 0x0a
        /*0056*/ 	.short	(.L_17 - .L_16)
	.align		4
.L_16:
        /*0058*/ 	.word	index@(.nv.constant0._Z28globalMatrixMultiplication1DPA256_fPA128_fS2_)
        /*005c*/ 	.short	0x0380
        /*005e*/ 	.short	0x0018


	//----- nvinfo : EIATTR_SW_WAR
	.align		4
.L_17:
        /*0060*/ 	.byte	0x04, 0x36
        /*0062*/ 	.short	(.L_19 - .L_18)
.L_18:
        /*0064*/ 	.word	0x00000008
.L_19:


//--------------------- .nv.callgraph             --------------------------
	.section	.nv.callgraph,"",@"SHT_CUDA_CALLGRAPH"
	.align	4
	.sectionentsize	8
	.align		4
        /*0000*/ 	.word	0x00000000
	.align		4
        /*0004*/ 	.word	0xffffffff
	.align		4
        /*0008*/ 	.word	0x00000000
	.align		4
        /*000c*/ 	.word	0xfffffffe
	.align		4
        /*0010*/ 	.word	0x00000000
	.align		4
        /*0014*/ 	.word	0xfffffffd
	.align		4
        /*0018*/ 	.word	0x00000000
	.align		4
        /*001c*/ 	.word	0xfffffffc


//--------------------- .text._Z28globalMatrixMultiplication1DPA256_fPA128_fS2_ --------------------------
	.section	.text._Z28globalMatrixMultiplication1DPA256_fPA128_fS2_,"ax",@progbits
	.align	128
        .global         _Z28globalMatrixMultiplication1DPA256_fPA128_fS2_
        .type           _Z28globalMatrixMultiplication1DPA256_fPA128_fS2_,@function
        .size           _Z28globalMatrixMultiplication1DPA256_fPA128_fS2_,(.L_x_2 - _Z28globalMatrixMultiplication1DPA256_fPA128_fS2_)
        .other          _Z28globalMatrixMultiplication1DPA256_fPA128_fS2_,@"STO_CUDA_ENTRY STV_DEFAULT"
_Z28globalMatrixMultiplication1DPA256_fPA128_fS2_:
.text._Z28globalMatrixMultiplication1DPA256_fPA128_fS2_:
[----:B------:R-:W-:Y:S01]  /*0000*/  LDC R1, c[0x0][0x37c] ;  /* 0x0000df00ff017b82 */ /* 0x000fe20000000800 */
[----:B------:R-:W0:Y:S01]  /*0010*/  S2R R0, SR_CTAID.X ;  /* 0x0000000000007919 */ /* 0x000e220000002500 */
[----:B------:R-:W0:Y:S06]  /*0020*/  LDCU UR4, c[0x0][0x360] ;  /* 0x00006c00ff0477ac */ /* 0x000e2c0008000800 */
[----:B------:R-:W1:Y:S01]  /*0030*/  LDC.64 R2, c[0x0][0x390] ;  /* 0x0000e400ff027b82 */ /* 0x000e620000000a00 */
[----:B------:R-:W0:Y:S01]  /*0040*/  S2R R5, SR_TID.X ;  /* 0x0000000000057919 */ /* 0x000e220000002100 */
[----:B------:R-:W2:Y:S06]  /*0050*/  LDCU.64 UR6, c[0x0][0x358] ;  /* 0x00006b00ff0677ac */ /* 0x000eac0008000a00 */
[----:B------:R-:W3:Y:S01]  /*0060*/  LDC.64 R6, c[0x0][0x388] ;  /* 0x0000e200ff067b82 */ /* 0x000ee20000000a00 */
[----:B0-----:R-:W-:-:S05]  /*0070*/  IMAD R0, R0, UR4, R5 ;  /* 0x0000000400007c24 */ /* 0x001fca000f8e0205 */
[----:B------:R-:W-:-:S04]  /*0080*/  SHF.R.S32.HI R5, RZ, 0x1f, R0 ;  /* 0x0000001fff057819 */ /* 0x000fc80000011400 */
[----:B------:R-:W-:-:S04]  /*0090*/  LEA.HI R5, R5, R0, RZ, 0x7 ;  /* 0x0000000005057211 */ /* 0x000fc800078f38ff */
[----:B------:R-:W-:Y:S02]  /*00a0*/  SHF.R.S32.HI R11, RZ, 0x7, R5 ;  /* 0x00000007ff0b7819 */ /* 0x000fe40000011405 */
[----:B------:R-:W-:-:S03]  /*00b0*/  LOP3.LUT R5, R5, 0xffffff80, RZ, 0xc0, !PT ;  /* 0xffffff8005057812 */ /* 0x000fc600078ec0ff */
[----:B-1----:R-:W-:Y:S01]  /*00c0*/  IMAD.WIDE R2, R11, 0x200, R2 ;  /* 0x000002000b027825 */ /* 0x002fe200078e0202 */
[----:B------:R-:W-:Y:S02]  /*00d0*/  IADD3 R9, PT, PT, R0, -R5, RZ ;  /* 0x8000000500097210 */ /* 0x000fe40007ffe0ff */
[----:B------:R-:W0:Y:S03]  /*00e0*/  LDC.64 R4, c[0x0][0x380] ;  /* 0x0000e000ff047b82 */ /* 0x000e260000000a00 */
[----:B------:R-:W-:-:S05]  /*00f0*/  IMAD.WIDE R2, R9, 0x4, R2 ;  /* 0x0000000409027825 */ /* 0x000fca00078e0202 */
[----:B--2---:R1:W5:Y:S01]  /*0100*/  LDG.E R13, desc[UR6][R2.64] ;  /* 0x00000006020d7981 */ /* 0x004362000c1e1900 */
[----:B---3--:R-:W-:Y:S01]  /*0110*/  IMAD.WIDE R6, R9, 0x4, R6 ;  /* 0x0000000409067825 */ /* 0x008fe200078e0206 */
[----:B------:R-:W-:Y:S02]  /*0120*/  UMOV UR4, URZ ;  /* 0x000000ff00047c82 */ /* 0x000fe40008000000 */
[----:B------:R-:W-:-:S04]  /*0130*/  IADD3 R0, P1, PT, R6, 0x1000, RZ ;  /* 0x0000100006007810 */ /* 0x000fc80007f3e0ff */
[----:B------:R-:W-:Y:S01]  /*0140*/  IADD3.X R7, PT, PT, RZ, R7, RZ, P1, !PT ;  /* 0x00000007ff077210 */ /* 0x000fe20000ffe4ff */
[----:B0-----:R-:W-:-:S03]  /*0150*/  IMAD.WIDE R4, R11, 0x400, R4 ;  /* 0x000004000b047825 */ /* 0x001fc600078e0204 */
[----:B------:R-:W-:-:S04]  /*0160*/  IADD3 R8, P0, PT, R4, 0x20, RZ ;  /* 0x0000002004087810 */ /* 0x000fc80007f1e0ff */
[----:B-1----:R-:W-:-:S09]  /*0170*/  IADD3.X R9, PT, PT, RZ, R5, RZ, P0, !PT ;  /* 0x00000005ff097210 */ /* 0x002fd200007fe4ff */
.L_x_0:
[----:B------:R-:W-:Y:S02]  /*0180*/  MOV R4, R8 ;  /* 0x0000000800047202 */ /* 0x000fe40000000f00 */
[----:B------:R-:W-:Y:S02]  /*0190*/  MOV R5, R9 ;  /* 0x0000000900057202 */ /* 0x000fe40000000f00 */
[----:B------:R-:W-:-:S03]  /*01a0*/  MOV R6, R0 ;  /* 0x0000000000067202 */ /* 0x000fc60000000f00 */
[----:B--2---:R-:W2:Y:S04]  /*01b0*/  LDG.E R0, desc[UR6][R4.64+-0x20] ;  /* 0xffffe00604007981 */ /* 0x004ea8000c1e1900 */
[----:B------:R-:W2:Y:S02]  /*01c0*/  LDG.E R8, desc[UR6][R6.64+-0x1000] ;  /* 0xfff0000606087981 */ /* 0x000ea4000c1e1900 */
[----:B--2--5:R-:W-:-:S05]  /*01d0*/  FFMA R13, R0, R8, R13 ;  /* 0x00000008000d7223 */ /* 0x024fca000000000d */
[----:B------:R0:W-:Y:S04]  /*01e0*/  STG.E desc[UR6][R2.64], R13 ;  /* 0x0000000d02007986 */ /* 0x0001e8000c101906 */
[----:B------:R-:W2:Y:S04]  /*01f0*/  LDG.E R0, desc[UR6][R4.64+-0x1c] ;  /* 0xffffe40604007981 */ /* 0x000ea8000c1e1900 */
[----:B------:R-:W2:Y:S02]  /*0200*/  LDG.E R8, desc[UR6][R6.64+-0xe00] ;  /* 0xfff2000606087981 */ /* 0x000ea4000c1e1900 */
[----:B--2---:R-:W-:-:S05]  /*0210*/  FFMA R9, R0, R8, R13 ;  /* 0x0000000800097223 */ /* 0x004fca000000000d */
[----:B------:R1:W-:Y:S04]  /*0220*/  STG.E desc[UR6][R2.64], R9 ;  /* 0x0000000902007986 */ /* 0x0003e8000c101906 */
[----:B------:R-:W2:Y:S04]  /*0230*/  LDG.E R0, desc[UR6][R4.64+-0x18] ;  /* 0xffffe80604007981 */ /* 0x000ea8000c1e1900 */
[----:B------:R-:W2:Y:S02]  /*0240*/  LDG.E R8, desc[UR6][R6.64+-0xc00] ;  /* 0xfff4000606087981 */ /* 0x000ea4000c1e1900 */
[----:B--2---:R-:W-:-:S05]  /*0250*/  FFMA R11, R0, R8, R9 ;  /* 0x00000008000b7223 */ /* 0x004fca0000000009 */
[----:B------:R2:W-:Y:S04]  /*0260*/  STG.E desc[UR6][R2.64], R11 ;  /* 0x0000000b02007986 */ /* 0x0005e8000c101906 */
[----:B------:R-:W0:Y:S04]  /*0270*/  LDG.E R0, desc[UR6][R4.64+-0x14] ;  /* 0xffffec0604007981 */ /* 0x000e28000c1e1900 */
[----:B------:R-:W0:Y:S02]  /*0280*/  LDG.E R8, desc[UR6][R6.64+-0xa00] ;  /* 0xfff6000606087981 */ /* 0x000e24000c1e1900 */
[----:B0-----:R-:W-:-:S05]  /*0290*/  FFMA R13, R0, R8, R11 ;  /* 0x00000008000d7223 */ /* 0x001fca000000000b */
[----:B------:R0:W-:Y:S04]  /*02a0*/  STG.E desc[UR6][R2.64], R13 ;  /* 0x0000000d02007986 */ /* 0x0001e8000c101906 */
[----:B------:R-:W1:Y:S04]  /*02b0*/  LDG.E R0, desc[UR6][R4.64+-0x10] ;  /* 0xfffff00604007981 */ /* 0x000e68000c1e1900 */
[----:B------:R-:W1:Y:S02]  /*02c0*/  LDG.E R8, desc[UR6][R6.64+-0x800] ;  /* 0xfff8000606087981 */ /* 0x000e64000c1e1900 */
[----:B-1----:R-:W-:-:S05]  /*02d0*/  FFMA R9, R0, R8, R13 ;  /* 0x0000000800097223 */ /* 0x002fca000000000d */
        /* <DEDUP_REMOVED lines=42> */
[----:B------:R-:W0:Y:S01]  /*0580*/  LDG.E R8, desc[UR6][R6.64+0xe00] ;  /* 0x000e000606087981 */ /* 0x000e22000c1e1900 */
[----:B------:R-:W-:-:S04]  /*0590*/  UIADD3 UR4, UPT, UPT, UR4, 0x10, URZ ;  /* 0x0000001004047890 */ /* 0x000fc8000fffe0ff */
[----:B------:R-:W-:Y:S01]  /*05a0*/  UISETP.NE.AND UP0, UPT, UR4, 0x100, UPT ;  /* 0x000001000400788c */ /* 0x000fe2000bf05270 */
[----:B0-----:R-:W-:Y:S01]  /*05b0*/  FFMA R13, R0, R8, R11 ;  /* 0x00000008000d7223 */ /* 0x001fe2000000000b */
[----:B------:R-:W-:Y:S02]  /*05c0*/  IADD3 R8, P0, PT, R4, 0x40, RZ ;  /* 0x0000004004087810 */ /* 0x000fe40007f1e0ff */
[----:B------:R-:W-:Y:S02]  /*05d0*/  IADD3 R0, P1, PT, R6, 0x2000, RZ ;  /* 0x0000200006007810 */ /* 0x000fe40007f3e0ff */
[----:B------:R2:W-:Y:S01]  /*05e0*/  STG.E desc[UR6][R2.64], R13 ;  /* 0x0000000d02007986 */ /* 0x0005e2000c101906 */
[----:B-1----:R-:W-:Y:S02]  /*05f0*/  IADD3.X R9, PT, PT, RZ, R5, RZ, P0, !PT ;  /* 0x00000005ff097210 */ /* 0x002fe400007fe4ff */
[----:B------:R-:W-:Y:S01]  /*0600*/  IADD3.X R7, PT, PT, RZ, R7, RZ, P1, !PT ;  /* 0x00000007ff077210 */ /* 0x000fe20000ffe4ff */
[----:B------:R-:W-:Y:S07]  /*0610*/  BRA.U UP0, `(.L_x_0) ;  /* 0xfffffff900d87547 */ /* 0x000fee000b83ffff */
[----:B------:R-:W-:Y:S05]  /*0620*/  EXIT ;  /* 0x000000000000794d */ /* 0x000fea0003800000 */
.L_x_1:
[----:B------:R-:W-:-:S00]  /*0630*/  BRA `(.L_x_1) ;  /* 0xfffffffc00fc7947 */ /* 0x000fc0000383ffff */
[----:B------:R-:W-:-:S00]  /*0640*/  NOP ;  /* 0x0000000000007918 */ /* 0x000fc00000000000 */
        /* <DEDUP_REMOVED lines=11> */
.L_x_2:


//--------------------- .nv.shared.reserved.0     --------------------------
	.section	.nv.shared.reserved.0,"aw",@nobits
	.weak		__nv_reservedSMEM_offset_0_alias
	.size		__nv_reservedSMEM_offset_0_alias, 0, 64
	.other		__nv_reservedSMEM_offset_0_alias,@"STO_CUDA_RESERVED_SHARED STV_DEFAULT"
__nv_reservedSMEM_offset_0_alias:
	.zero		0
	.zero		64


//--------------------- .nv.constant0._Z28globalMatrixMultiplication1DPA256_fPA128_fS2_ --------------------------
	.section	.nv.constant0._Z28globalMatrixMultiplication1DPA256_fPA128_fS2_,"a",@progbits
	.sectionflags	@""
	.align	4
.nv.constant0._Z28globalMatrixMultiplication1DPA256_fPA128_fS2_:
	.zero		920


//--------------------- SYMBOLS --------------------------

	.type		.nv.reservedSmem.offset0,@object
	.size		.nv.reservedSmem.offset0,0x4
